//
// Generated by NVIDIA NVVM Compiler
//
// Compiler Build ID: CL-36424714
// Cuda compilation tools, release 13.0, V13.0.88
// Based on NVVM 20.0.0
//

.version 9.0
.target sm_100
.address_size 64

	// .globl	_Z10addVectorsPiS_i

.visible .entry _Z10addVectorsPiS_i(
	.param .u64 .ptr .align 1 _Z10addVectorsPiS_i_param_0,
	.param .u64 .ptr .align 1 _Z10addVectorsPiS_i_param_1,
	.param .u32 _Z10addVectorsPiS_i_param_2
)
{
	.reg .pred 	%p<2>;
	.reg .b32 	%r<9>;
	.reg .b64 	%rd<8>;

	ld.param.u64 	%rd1, [_Z10addVectorsPiS_i_param_0];
	ld.param.u64 	%rd2, [_Z10addVectorsPiS_i_param_1];
	ld.param.u32 	%r2, [_Z10addVectorsPiS_i_param_2];
	mov.u32 	%r3, %ctaid.x;
	mov.u32 	%r4, %ntid.x;
	mov.u32 	%r5, %tid.x;
	mad.lo.s32 	%r1, %r3, %r4, %r5;
	setp.ge.s32 	%p1, %r1, %r2;
	@%p1 bra 	$L__BB0_2;
	cvta.to.global.u64 	%rd3, %rd1;
	cvta.to.global.u64 	%rd4, %rd2;
	mul.wide.s32 	%rd5, %r1, 4;
	add.s64 	%rd6, %rd3, %rd5;
	ld.global.u32 	%r6, [%rd6];
	add.s64 	%rd7, %rd4, %rd5;
	ld.global.u32 	%r7, [%rd7];
	add.s32 	%r8, %r7, %r6;
	st.global.u32 	[%rd6], %r8;
$L__BB0_2:
	ret;

}


// ===== COMPILED SASS (sm_100) =====

	.target	sm_100

	.elftype	@"ET_EXEC"


//--------------------- .note.nv.tkinfo           --------------------------
	.section	.note.nv.tkinfo,"",@"SHT_NOTE"
	.sectionflags	@"SHF_NOTE_NV_TKINFO"
	.tkinfo
        /*0018*/ 	.word	0x00000002
        /*0030*/ 	.string	""
        /*0030*/ 	.string	"ptxas"
        /*0030*/ 	.string	"Cuda compilation tools, release 13.0, V13.0.88"
        /*0030*/ 	.string	"Build cuda_13.0.r13.0/compiler.36424714_0"
        /*0030*/ 	.string	"-arch sm_100 -m 64 "



//--------------------- .note.nv.cuinfo           --------------------------
	.section	.note.nv.cuinfo,"",@"SHT_NOTE"
	.sectionflags	@"SHF_NOTE_NV_CUINFO"
        /*0018*/ 	.short	0x0002
        /*001a*/ 	.short	0x0064
        /*001c*/ 	.short	0x0082
	.zero		2


//--------------------- .nv.info                  --------------------------
	.section	.nv.info,"",@"SHT_CUDA_INFO"
	.align	4


	//----- nvinfo : EIATTR_REGCOUNT
	.align		4
        /*0000*/ 	.byte	0x04, 0x2f
        /*0002*/ 	.short	(.L_1 - .L_0)
	.align		4
.L_0:
        /*0004*/ 	.word	index@(_Z10addVectorsPiS_i)
        /*0008*/ 	.word	0x0000000a


	//----- nvinfo : EIATTR_FRAME_SIZE
	.align		4
.L_1:
        /*000c*/ 	.byte	0x04, 0x11
        /*000e*/ 	.short	(.L_3 - .L_2)
	.align		4
.L_2:
        /*0010*/ 	.word	index@(_Z10addVectorsPiS_i)
        /*0014*/ 	.word	0x00000000


	//----- nvinfo : EIATTR_MIN_STACK_SIZE
	.align		4
.L_3:
        /*0018*/ 	.byte	0x04, 0x12
        /*001a*/ 	.short	(.L_5 - .L_4)
	.align		4
.L_4:
        /*001c*/ 	.word	index@(_Z10addVectorsPiS_i)
        /*0020*/ 	.word	0x00000000
.L_5:


//--------------------- .nv.compat                --------------------------
	.section	.nv.compat,"",@"SHT_CUDA_COMPAT_INFO"
	.align	4
        /*0000*/ 	.byte	0x02, 0x09, 0x00, 0x00, 0x02, 0x02, 0x01, 0x00, 0x02, 0x05, 0x05, 0x00, 0x03, 0x07, 0x01, 0x01
        /*0010*/ 	.byte	0x02, 0x03, 0x00, 0x00, 0x02, 0x06, 0x01, 0x00, 0x04, 0x0b, 0x08, 0x00, 0x09, 0x00, 0x00, 0x00
        /*0020*/ 	.byte	0x00, 0x00, 0x00, 0x00


//--------------------- .nv.info._Z10addVectorsPiS_i --------------------------
	.section	.nv.info._Z10addVectorsPiS_i,"",@"SHT_CUDA_INFO"
	.sectionflags	@""
	.align	4


	//----- nvinfo : EIATTR_CUDA_API_VERSION
	.align		4
        /*0000*/ 	.byte	0x04, 0x37
        /*0002*/ 	.short	(.L_7 - .L_6)
.L_6:
        /*0004*/ 	.word	0x00000082


	//----- nvinfo : EIATTR_KPARAM_INFO
	.align		4
.L_7:
        /*0008*/ 	.byte	0x04, 0x17
        /*000a*/ 	.short	(.L_9 - .L_8)
.L_8:
        /*000c*/ 	.word	0x00000000
        /*0010*/ 	.short	0x0002
        /*0012*/ 	.short	0x0010
        /*0014*/ 	.byte	0x00, 0xf0, 0x11, 0x00


	//----- nvinfo : EIATTR_KPARAM_INFO
	.align		4
.L_9:
        /*0018*/ 	.byte	0x04, 0x17
        /*001a*/ 	.short	(.L_11 - .L_10)
.L_10:
        /*001c*/ 	.word	0x00000000
        /*0020*/ 	.short	0x0001
        /*0022*/ 	.short	0x0008
        /*0024*/ 	.byte	0x00, 0xf5, 0x21, 0x00


	//----- nvinfo : EIATTR_KPARAM_INFO
	.align		4
.L_11:
        /*0028*/ 	.byte	0x04, 0x17
        /*002a*/ 	.short	(.L_13 - .L_12)
.L_12:
        /*002c*/ 	.word	0x00000000
        /*0030*/ 	.short	0x0000
        /*0032*/ 	.short	0x0000
        /*0034*/ 	.byte	0x00, 0xf5, 0x21, 0x00


	//----- nvinfo : EIATTR_SPARSE_MMA_MASK
	.align		4
.L_13:
        /*0038*/ 	.byte	0x03, 0x50
        /*003a*/ 	.short	0x0000


	//----- nvinfo : EIATTR_MAXREG_COUNT
	.align		4
        /*003c*/ 	.byte	0x03, 0x1b
        /*003e*/ 	.short	0x00ff


	//----- nvinfo : EIATTR_MERCURY_ISA_VERSION
	.align		4
        /*0040*/ 	.byte	0x03, 0x5f
        /*0042*/ 	.short	0x0101


	//----- nvinfo : EIATTR_VRC_CTA_INIT_COUNT
	.align		4
        /*0044*/ 	.byte	0x02, 0x4a
	.zero		1
	.zero		1


	//----- nvinfo : EIATTR_EXIT_INSTR_OFFSETS
	.align		4
        /*0048*/ 	.byte	0x04, 0x1c
        /*004a*/ 	.short	(.L_15 - .L_14)


	//   ....[0]....
.L_14:
        /*004c*/ 	.word	0x00000070


	//   ....[1]....
        /*0050*/ 	.word	0x00000110


	//----- nvinfo : EIATTR_CBANK_PARAM_SIZE
	.align		4
.L_15:
        /*0054*/ 	.byte	0x03, 0x19
        /*0056*/ 	.short	0x0014


	//----- nvinfo : EIATTR_PARAM_CBANK
	.align		4
        /*0058*/ 	.byte	0x04, 0x0a
        /*005a*/ 	.short	(.L_17 - .L_16)
	.align		4
.L_16:
        /*005c*/ 	.word	index@(.nv.constant0._Z10addVectorsPiS_i)
        /*0060*/ 	.short	0x0380
        /*0062*/ 	.short	0x0014


	//----- nvinfo : EIATTR_SW_WAR
	.align		4
.L_17:
        /*0064*/ 	.byte	0x04, 0x36
        /*0066*/ 	.short	(.L_19 - .L_18)
.L_18:
        /*0068*/ 	.word	0x00000008
.L_19:


//--------------------- .nv.callgraph             --------------------------
	.section	.nv.callgraph,"",@"SHT_CUDA_CALLGRAPH"
	.align	4
	.sectionentsize	8
	.align		4
        /*0000*/ 	.word	0x00000000
	.align		4
        /*0004*/ 	.word	0xffffffff
	.align		4
        /*0008*/ 	.word	0x00000000
	.align		4
        /*000c*/ 	.word	0xfffffffe
	.align		4
        /*0010*/ 	.word	0x00000000
	.align		4
        /*0014*/ 	.word	0xfffffffd
	.align		4
        /*0018*/ 	.word	0x00000000
	.align		4
        /*001c*/ 	.word	0xfffffffc


//--------------------- .text._Z10addVectorsPiS_i --------------------------
	.section	.text._Z10addVectorsPiS_i,"ax",@progbits
	.align	128
        .global         _Z10addVectorsPiS_i
        .type           _Z10addVectorsPiS_i,@function
        .size           _Z10addVectorsPiS_i,(.L_x_1 - _Z10addVectorsPiS_i)
        .other          _Z10addVectorsPiS_i,@"STO_CUDA_ENTRY STV_DEFAULT"
_Z10addVectorsPiS_i:
.text._Z10addVectorsPiS_i:
[----:B------:R-:W-:Y:S01]  /*0000*/  LDC R1, c[0x0][0x37c] ;  /* 0x0000df00ff017b82 */ /* 0x000fe20000000800 */
[----:B------:R-:W0:Y:S07]  /*0010*/  S2R R0, SR_TID.X ;  /* 0x0000000000007919 */ /* 0x000e2e0000002100 */
[----:B------:R-:W0:Y:S01]  /*0020*/  S2UR UR4, SR_CTAID.X ;  /* 0x00000000000479c3 */ /* 0x000e220000002500 */
[----:B------:R-:W1:Y:S07]  /*0030*/  LDCU UR5, c[0x0][0x390] ;  /* 0x00007200ff0577ac */ /* 0x000e6e0008000800 */
[----:B------:R-:W0:Y:S02]  /*0040*/  LDC R7, c[0x0][0x360] ;  /* 0x0000d800ff077b82 */ /* 0x000e240000000800 */
[----:B0-----:R-:W-:-:S05]  /*0050*/  IMAD R7, R7, UR4, R0 ;  /* 0x0000000407077c24 */ /* 0x001fca000f8e0200 */
[----:B-1----:R-:W-:-:S13]  /*0060*/  ISETP.GE.AND P0, PT, R7, UR5, PT ;  /* 0x0000000507007c0c */ /* 0x002fda000bf06270 */
[----:B------:R-:W-:Y:S05]  /*0070*/  @P0 EXIT ;  /* 0x000000000000094d */ /* 0x000fea0003800000 */
[----:B------:R-:W0:Y:S01]  /*0080*/  LDC.64 R4, c[0x0][0x388] ;  /* 0x0000e200ff047b82 */ /* 0x000e220000000a00 */
[----:B------:R-:W1:Y:S07]  /*0090*/  LDCU.64 UR4, c[0x0][0x358] ;  /* 0x00006b00ff0477ac */ /* 0x000e6e0008000a00 */
[----:B------:R-:W2:Y:S01]  /*00a0*/  LDC.64 R2, c[0x0][0x380] ;  /* 0x0000e000ff027b82 */ /* 0x000ea20000000a00 */
[----:B0-----:R-:W-:-:S06]  /*00b0*/  IMAD.WIDE R4, R7, 0x4, R4 ;  /* 0x0000000407047825 */ /* 0x001fcc00078e0204 */
[----:B-1----:R-:W3:Y:S01]  /*00c0*/  LDG.E R5, desc[UR4][R4.64] ;  /* 0x0000000404057981 */ /* 0x002ee2000c1e1900 */
[----:B--2---:R-:W-:-:S05]  /*00d0*/  IMAD.WIDE R2, R7, 0x4, R2 ;  /* 0x0000000407027825 */ /* 0x004fca00078e0202 */
[----:B------:R-:W3:Y:S02]  /*00e0*/  LDG.E R0, desc[UR4][R2.64] ;  /* 0x0000000402007981 */ /* 0x000ee4000c1e1900 */
[----:B---3--:R-:W-:-:S05]  /*00f0*/  IADD3 R7, PT, PT, R0, R5, RZ ;  /* 0x0000000500077210 */ /* 0x008fca0007ffe0ff */
[----:B------:R-:W-:Y:S01]  /*0100*/  STG.E desc[UR4][R2.64], R7 ;  /* 0x0000000702007986 */ /* 0x000fe2000c101904 */
[----:B------:R-:W-:Y:S05]  /*0110*/  EXIT ;  /* 0x000000000000794d */ /* 0x000fea0003800000 */
.L_x_0:
[----:B------:R-:W-:-:S00]  /*0120*/  BRA `(.L_x_0) ;  /* 0xfffffffc00fc7947 */ /* 0x000fc0000383ffff */
[----:B------:R-:W-:-:S00]  /*0130*/  NOP ;  /* 0x0000000000007918 */ /* 0x000fc00000000000 */
        /* <DEDUP_REMOVED lines=12> */
.L_x_1:


//--------------------- .nv.shared.reserved.0     --------------------------
	.section	.nv.shared.reserved.0,"aw",@nobits
	.weak		__nv_reservedSMEM_offset_0_alias
	.size		__nv_reservedSMEM_offset_0_alias, 0, 64
	.other		__nv_reservedSMEM_offset_0_alias,@"STO_CUDA_RESERVED_SHARED STV_DEFAULT"
__nv_reservedSMEM_offset_0_alias:
	.zero		0
	.zero		64


//--------------------- .nv.constant0._Z10addVectorsPiS_i --------------------------
	.section	.nv.constant0._Z10addVectorsPiS_i,"a",@progbits
	.sectionflags	@""
	.align	4
.nv.constant0._Z10addVectorsPiS_i:
	.zero		916


//--------------------- SYMBOLS --------------------------

	.type		.nv.reservedSmem.offset0,@object
	.size		.nv.reservedSmem.offset0,0x4
